	.headerflags	@"EF_CUDA_TEXMODE_UNIFIED EF_CUDA_64BIT_ADDRESS EF_CUDA_ACCELERATORS EF_CUDA_SM90 EF_CUDA_VIRTUAL_SM(EF_CUDA_SM90)"
	.elftype	@"ET_EXEC"


//--------------------- .nv.info                  --------------------------
	.section	.nv.info,"",@"SHT_CUDA_INFO"
	.align	4


	//----- nvinfo : EIATTR_REGCOUNT
	.align		4
        /*0000*/ 	.byte	0x04, 0x2f
        /*0002*/ 	.short	(.L_3 - .L_2)
	.align		4
.L_2:
        /*0004*/ 	.word	index@(triton_poi_fused__native_batch_norm_legit_no_training_clone_elu_31)
        /*0008*/ 	.word	0x00000013


	//----- nvinfo : EIATTR_MIN_STACK_SIZE
	.align		4
.L_3:
        /*000c*/ 	.byte	0x04, 0x12
        /*000e*/ 	.short	(.L_5 - .L_4)
	.align		4
.L_4:
        /*0010*/ 	.word	index@(triton_poi_fused__native_batch_norm_legit_no_training_clone_elu_31)
        /*0014*/ 	.word	0x00000000


	//----- nvinfo : EIATTR_FRAME_SIZE
	.align		4
.L_5:
        /*0018*/ 	.byte	0x04, 0x11
        /*001a*/ 	.short	(.L_7 - .L_6)
	.align		4
.L_6:
        /*001c*/ 	.word	index@(triton_poi_fused__native_batch_norm_legit_no_training_clone_elu_31)
        /*0020*/ 	.word	0x00000000


	//----- nvinfo : EIATTR_MIN_STACK_SIZE
	.align		4
.L_7:
        /*0024*/ 	.byte	0x04, 0x12
        /*0026*/ 	.short	(.L_9 - .L_8)
	.align		4
.L_8:
        /*0028*/ 	.word	index@(triton_poi_fused__native_batch_norm_legit_no_training_clone_elu_31)
        /*002c*/ 	.word	0x00000000
.L_9:


//--------------------- .nv.info.triton_poi_fused__native_batch_norm_legit_no_training_clone_elu_31 --------------------------
	.section	.nv.info.triton_poi_fused__native_batch_norm_legit_no_training_clone_elu_31,"",@"SHT_CUDA_INFO"
	.sectionflags	@""
	.align	4


	//----- nvinfo : EIATTR_CUDA_API_VERSION
	.align		4
        /*0000*/ 	.byte	0x04, 0x37
        /*0002*/ 	.short	(.L_11 - .L_10)
.L_10:
        /*0004*/ 	.word	0x0000007c


	//----- nvinfo : EIATTR_KPARAM_INFO
	.align		4
.L_11:
        /*0008*/ 	.byte	0x04, 0x17
        /*000a*/ 	.short	(.L_13 - .L_12)
.L_12:
        /*000c*/ 	.word	0x00000000
        /*0010*/ 	.short	0x0006
        /*0012*/ 	.short	0x0030
        /*0014*/ 	.byte	0x00, 0xf0, 0x11, 0x00


	//----- nvinfo : EIATTR_KPARAM_INFO
	.align		4
.L_13:
        /*0018*/ 	.byte	0x04, 0x17
        /*001a*/ 	.short	(.L_15 - .L_14)
.L_14:
        /*001c*/ 	.word	0x00000000
        /*0020*/ 	.short	0x0005
        /*0022*/ 	.short	0x0028
        /*0024*/ 	.byte	0x00, 0xf4, 0x21, 0x00


	//----- nvinfo : EIATTR_KPARAM_INFO
	.align		4
.L_15:
        /*0028*/ 	.byte	0x04, 0x17
        /*002a*/ 	.short	(.L_17 - .L_16)
.L_16:
        /*002c*/ 	.word	0x00000000
        /*0030*/ 	.short	0x0004
        /*0032*/ 	.short	0x0020
        /*0034*/ 	.byte	0x00, 0xf4, 0x21, 0x00


	//----- nvinfo : EIATTR_KPARAM_INFO
	.align		4
.L_17:
        /*0038*/ 	.byte	0x04, 0x17
        /*003a*/ 	.short	(.L_19 - .L_18)
.L_18:
        /*003c*/ 	.word	0x00000000
        /*0040*/ 	.short	0x0003
        /*0042*/ 	.short	0x0018
        /*0044*/ 	.byte	0x00, 0xf4, 0x21, 0x00


	//----- nvinfo : EIATTR_KPARAM_INFO
	.align		4
.L_19:
        /*0048*/ 	.byte	0x04, 0x17
        /*004a*/ 	.short	(.L_21 - .L_20)
.L_20:
        /*004c*/ 	.word	0x00000000
        /*0050*/ 	.short	0x0002
        /*0052*/ 	.short	0x0010
        /*0054*/ 	.byte	0x00, 0xf4, 0x21, 0x00


	//----- nvinfo : EIATTR_KPARAM_INFO
	.align		4
.L_21:
        /*0058*/ 	.byte	0x04, 0x17
        /*005a*/ 	.short	(.L_23 - .L_22)
.L_22:
        /*005c*/ 	.word	0x00000000
        /*0060*/ 	.short	0x0001
        /*0062*/ 	.short	0x0008
        /*0064*/ 	.byte	0x00, 0xf4, 0x21, 0x00


	//----- nvinfo : EIATTR_KPARAM_INFO
	.align		4
.L_23:
        /*0068*/ 	.byte	0x04, 0x17
        /*006a*/ 	.short	(.L_25 - .L_24)
.L_24:
        /*006c*/ 	.word	0x00000000
        /*0070*/ 	.short	0x0000
        /*0072*/ 	.short	0x0000
        /*0074*/ 	.byte	0x00, 0xf4, 0x21, 0x00


	//----- nvinfo : EIATTR_SPARSE_MMA_MASK
	.align		4
.L_25:
        /*0078*/ 	.byte	0x03, 0x50
        /*007a*/ 	.short	0x0000


	//----- nvinfo : EIATTR_MAXREG_COUNT
	.align		4
        /*007c*/ 	.byte	0x03, 0x1b
        /*007e*/ 	.short	0x00ff


	//----- nvinfo : EIATTR_EXIT_INSTR_OFFSETS
	.align		4
        /*0080*/ 	.byte	0x04, 0x1c
        /*0082*/ 	.short	(.L_27 - .L_26)


	//   ....[0]....
.L_26:
        /*0084*/ 	.word	0x000006f0


	//----- nvinfo : EIATTR_REQNTID
	.align		4
.L_27:
        /*0088*/ 	.byte	0x04, 0x10
        /*008a*/ 	.short	(.L_29 - .L_28)
.L_28:
        /*008c*/ 	.word	0x00000100
        /*0090*/ 	.word	0x00000001
        /*0094*/ 	.word	0x00000001


	//----- nvinfo : EIATTR_CBANK_PARAM_SIZE
	.align		4
.L_29:
        /*0098*/ 	.byte	0x03, 0x19
        /*009a*/ 	.short	0x0034


	//----- nvinfo : EIATTR_PARAM_CBANK
	.align		4
        /*009c*/ 	.byte	0x04, 0x0a
        /*009e*/ 	.short	(.L_31 - .L_30)
	.align		4
.L_30:
        /*00a0*/ 	.word	index@(.nv.constant0.triton_poi_fused__native_batch_norm_legit_no_training_clone_elu_31)
        /*00a4*/ 	.short	0x0210
        /*00a6*/ 	.short	0x0034


	//----- nvinfo : EIATTR_SW_WAR
	.align		4
.L_31:
        /*00a8*/ 	.byte	0x04, 0x36
        /*00aa*/ 	.short	(.L_33 - .L_32)
.L_32:
        /*00ac*/ 	.word	0x00000008
.L_33:


//--------------------- .nv.callgraph             --------------------------
	.section	.nv.callgraph,"",@"SHT_CUDA_CALLGRAPH"
	.align	4
	.sectionentsize	8
	.align		4
        /*0000*/ 	.word	0x00000000
	.align		4
        /*0004*/ 	.word	0xffffffff
	.align		4
        /*0008*/ 	.word	0x00000000
	.align		4
        /*000c*/ 	.word	0xfffffffe
	.align		4
        /*0010*/ 	.word	0x00000000
	.align		4
        /*0014*/ 	.word	0xfffffffd
	.align		4
        /*0018*/ 	.word	0x00000000
	.align		4
        /*001c*/ 	.word	0xfffffffc


//--------------------- .nv.constant4             --------------------------
	.section	.nv.constant4,"a",@progbits
	.align	8
	.align		8
.nv.constant4:
        /*0000*/ 	.dword	_$_str
	.align		8
        /*0008*/ 	.dword	_$_str_$_2


//--------------------- .text.triton_poi_fused__native_batch_norm_legit_no_training_clone_elu_31 --------------------------
	.section	.text.triton_poi_fused__native_batch_norm_legit_no_training_clone_elu_31,"ax",@progbits
	.align	128
        .global         triton_poi_fused__native_batch_norm_legit_no_training_clone_elu_31
        .type           triton_poi_fused__native_batch_norm_legit_no_training_clone_elu_31,@function
        .size           triton_poi_fused__native_batch_norm_legit_no_training_clone_elu_31,(.L_x_1 - triton_poi_fused__native_batch_norm_legit_no_training_clone_elu_31)
        .other          triton_poi_fused__native_batch_norm_legit_no_training_clone_elu_31,@"STO_CUDA_ENTRY STV_DEFAULT"
triton_poi_fused__native_batch_norm_legit_no_training_clone_elu_31:
.text.triton_poi_fused__native_batch_norm_legit_no_training_clone_elu_31:
[----:B------:R-:W-:Y:S01]  /*0000*/  LDC R1, c[0x0][0x28] ;  /* 0x00000a00ff017b82 */ /* 0x000fe20000000800 */
[----:B------:R-:W1:Y:S07]  /*0010*/  S2R R0, SR_TID.X ;  /* 0x0000000000007919 */ /* 0x000e6e0000002100 */
[----:B------:R-:W2:Y:S01]  /*0020*/  LDC.64 R10, c[0x0][0x228] ;  /* 0x00008a00ff0a7b82 */ /* 0x000ea20000000a00 */
[----:B------:R-:W-:Y:S01]  /*0030*/  ULDC.64 UR4, c[0x0][0x208] ;  /* 0x0000820000047ab9 */ /* 0x000fe20000000a00 */
[----:B------:R-:W3:Y:S06]  /*0040*/  S2R R5, SR_CTAID.X ;  /* 0x0000000000057919 */ /* 0x000eec0000002500 */
[----:B------:R-:W4:Y:S08]  /*0050*/  LDC.64 R12, c[0x0][0x220] ;  /* 0x00008800ff0c7b82 */ /* 0x000f300000000a00 */
[----:B------:R-:W5:Y:S01]  /*0060*/  LDC.64 R6, c[0x0][0x218] ;  /* 0x00008600ff067b82 */ /* 0x000f620000000a00 */
[----:B-1----:R-:W-:-:S02]  /*0070*/  SHF.L.U32 R0, R0, 0x1, RZ ;  /* 0x0000000100007819 */ /* 0x002fc400000006ff */
[----:B---3--:R-:W-:Y:S02]  /*0080*/  SHF.R.S32.HI R3, RZ, 0x16, R5 ;  /* 0x00000016ff037819 */ /* 0x008fe40000011405 */
[----:B------:R-:W-:Y:S02]  /*0090*/  LOP3.LUT R0, R0, 0x1fe, RZ, 0xc0, !PT ;  /* 0x000001fe00007812 */ /* 0x000fe400078ec0ff */
[----:B------:R-:W-:Y:S02]  /*00a0*/  SGXT R3, R3, 0x1 ;  /* 0x000000010303781a */ /* 0x000fe40000000200 */
[----:B------:R-:W-:Y:S02]  /*00b0*/  LEA R0, R5, R0, 0x9 ;  /* 0x0000000005007211 */ /* 0x000fe400078e48ff */
[----:B------:R-:W1:Y:S02]  /*00c0*/  LDC.64 R4, c[0x0][0x230] ;  /* 0x00008c00ff047b82 */ /* 0x000e640000000a00 */
[----:B------:R-:W-:-:S04]  /*00d0*/  LEA.HI R3, R3, R0, RZ, 0xa ;  /* 0x0000000003037211 */ /* 0x000fc800078f50ff */
[----:B------:R-:W-:-:S04]  /*00e0*/  SHF.R.S32.HI R3, RZ, 0xa, R3 ;  /* 0x0000000aff037819 */ /* 0x000fc80000011403 */
[----:B------:R-:W-:-:S04]  /*00f0*/  LEA.HI R2, R3, R3, RZ, 0x7 ;  /* 0x0000000303027211 */ /* 0x000fc800078f38ff */
[----:B------:R-:W-:-:S04]  /*0100*/  LOP3.LUT R2, R2, 0xffffff80, RZ, 0xc0, !PT ;  /* 0xffffff8002027812 */ /* 0x000fc800078ec0ff */
[----:B------:R-:W-:-:S05]  /*0110*/  IADD3 R9, R3, -R2, RZ ;  /* 0x8000000203097210 */ /* 0x000fca0007ffe0ff */
[----:B--2---:R-:W-:-:S05]  /*0120*/  IMAD.WIDE R10, R9, 0x4, R10 ;  /* 0x00000004090a7825 */ /* 0x004fca00078e020a */
[----:B------:R4:W2:Y:S01]  /*0130*/  LDG.E.EL R8, desc[UR4][R10.64] ;  /* 0x000000040a087981 */ /* 0x0008a2000c2e1900 */
[----:B------:R-:W-:-:S04]  /*0140*/  SHF.R.S32.HI R3, RZ, 0x1f, R0 ;  /* 0x0000001fff037819 */ /* 0x000fc80000011400 */
[-C--:B------:R-:W-:Y:S02]  /*0150*/  LEA.HI R14, R3, R0.reuse, RZ, 0x11 ;  /* 0x00000000030e7211 */ /* 0x080fe400078f88ff */
[----:B------:R-:W3:Y:S02]  /*0160*/  LDC.64 R2, c[0x0][0x238] ;  /* 0x00008e00ff027b82 */ /* 0x000ee40000000a00 */
[C---:B------:R-:W-:Y:S01]  /*0170*/  SHF.L.U32 R16, R14.reuse, 0x1, RZ ;  /* 0x000000010e107819 */ /* 0x040fe200000006ff */
[C---:B----4-:R-:W-:Y:S01]  /*0180*/  IMAD.WIDE R10, R9.reuse, 0x4, R12 ;  /* 0x00000004090a7825 */ /* 0x050fe200078e020c */
[----:B------:R-:W-:Y:S02]  /*0190*/  LOP3.LUT R15, R14, 0xfffe0000, RZ, 0xc0, !PT ;  /* 0xfffe00000e0f7812 */ /* 0x000fe400078ec0ff */
[----:B------:R-:W-:Y:S01]  /*01a0*/  LOP3.LUT R16, R16, 0xfffc0000, RZ, 0xc0, !PT ;  /* 0xfffc000010107812 */ /* 0x000fe200078ec0ff */
[----:B-1----:R-:W-:Y:S02]  /*01b0*/  IMAD.WIDE R4, R9, 0x4, R4 ;  /* 0x0000000409047825 */ /* 0x002fe400078e0204 */
[----:B------:R-:W4:Y:S01]  /*01c0*/  LDG.E.EL R10, desc[UR4][R10.64] ;  /* 0x000000040a0a7981 */ /* 0x000f22000c2e1900 */
[----:B------:R-:W-:-:S03]  /*01d0*/  IADD3 R15, R16, R0, -R15 ;  /* 0x00000000100f7210 */ /* 0x000fc60007ffe80f */
[----:B------:R-:W4:Y:S01]  /*01e0*/  LDG.E.EL R4, desc[UR4][R4.64] ;  /* 0x0000000404047981 */ /* 0x000f22000c2e1900 */
[----:B------:R-:W-:-:S05]  /*01f0*/  IADD3 R15, R15, 0x20000, RZ ;  /* 0x000200000f0f7810 */ /* 0x000fca0007ffe0ff */
[----:B-----5:R-:W-:-:S06]  /*0200*/  IMAD.WIDE R6, R15, 0x4, R6 ;  /* 0x000000040f067825 */ /* 0x020fcc00078e0206 */
[----:B------:R-:W4:Y:S01]  /*0210*/  LDG.E.64 R6, desc[UR4][R6.64] ;  /* 0x0000000406067981 */ /* 0x000f22000c1e1b00 */
[----:B---3--:R-:W-:-:S06]  /*0220*/  IMAD.WIDE R2, R9, 0x4, R2 ;  /* 0x0000000409027825 */ /* 0x008fcc00078e0202 */
[----:B------:R1:W3:Y:S01]  /*0230*/  LDG.E.EL R3, desc[UR4][R2.64] ;  /* 0x0000000402037981 */ /* 0x0002e2000c2e1900 */
[----:B------:R-:W-:Y:S01]  /*0240*/  HFMA2.MMA R12, -RZ, RZ, 1.625, 0 ;  /* 0x3e800000ff0c7435 */ /* 0x000fe200000001ff */
[----:B--2---:R-:W-:-:S04]  /*0250*/  FADD R8, R8, 9.9999997473787516356e-05 ;  /* 0x38d1b71708087421 */ /* 0x004fc80000000000 */
[----:B------:R-:W2:Y:S02]  /*0260*/  MUFU.SQRT R9, R8 ;  /* 0x0000000800097308 */ /* 0x000ea40000002000 */
[C---:B--2---:R-:W-:Y:S02]  /*0270*/  FSETP.GT.AND P0, PT, R9.reuse, 8.50705917302346158658e+37, PT ;  /* 0x7e8000000900780b */ /* 0x044fe40003f04000 */
[----:B------:R-:W-:-:S11]  /*0280*/  FSETP.GEU.AND P1, PT, R9, 1.175494350822287508e-38, PT ;  /* 0x008000000900780b */ /* 0x000fd60003f2e000 */
[----:B------:R-:W-:-:S04]  /*0290*/  @P0 FMUL R9, R9, 0.25 ;  /* 0x3e80000009090820 */ /* 0x000fc80000400000 */
[----:B------:R-:W-:-:S06]  /*02a0*/  @!P1 FMUL R9, R9, 16777216 ;  /* 0x4b80000009099820 */ /* 0x000fcc0000400000 */
[----:B------:R-:W2:Y:S01]  /*02b0*/  MUFU.RCP R9, R9 ;  /* 0x0000000900097308 */ /* 0x000ea20000001000 */
[----:B------:R-:W-:Y:S01]  /*02c0*/  FSEL R12, R12, 1, P0 ;  /* 0x3f8000000c0c7808 */ /* 0x000fe20000000000 */
[----:B----4-:R-:W-:-:S04]  /*02d0*/  FADD R6, R6, -R10 ;  /* 0x8000000a06067221 */ /* 0x010fc80000000000 */
[----:B------:R-:W-:Y:S01]  /*02e0*/  @!P1 FMUL R12, R12, 16777216 ;  /* 0x4b8000000c0c9820 */ /* 0x000fe20000400000 */
[----:B------:R-:W-:-:S03]  /*02f0*/  FADD R7, R7, -R10 ;  /* 0x8000000a07077221 */ /* 0x000fc60000000000 */
[----:B--2---:R-:W-:-:S04]  /*0300*/  FMUL R12, R9, R12 ;  /* 0x0000000c090c7220 */ /* 0x004fc80000400000 */
[-C--:B-1----:R-:W-:Y:S01]  /*0310*/  FMUL R2, R6, R12.reuse ;  /* 0x0000000c06027220 */ /* 0x082fe20000400000 */
[----:B------:R-:W-:-:S03]  /*0320*/  FMUL R12, R7, R12 ;  /* 0x0000000c070c7220 */ /* 0x000fc60000400000 */
[C-C-:B---3--:R-:W-:Y:S01]  /*0330*/  FFMA R2, R4.reuse, R2, R3.reuse ;  /* 0x0000000204027223 */ /* 0x148fe20000000003 */
[----:B------:R-:W-:-:S03]  /*0340*/  FFMA R3, R4, R12, R3 ;  /* 0x0000000c04037223 */ /* 0x000fc60000000003 */
[----:B------:R-:W-:Y:S01]  /*0350*/  FMUL R5, R2, 1.4426950216293334961 ;  /* 0x3fb8aa3b02057820 */ /* 0x000fe20000400000 */
[----:B------:R-:W-:-:S05]  /*0360*/  FMUL R6, R3, 1.4426950216293334961 ;  /* 0x3fb8aa3b03067820 */ /* 0x000fca0000400000 */
[----:B------:R-:W1:Y:S01]  /*0370*/  FRND R5, R5 ;  /* 0x0000000500057307 */ /* 0x000e620000201000 */
[----:B------:R-:W-:Y:S01]  /*0380*/  FADD.FTZ R4, |R2|, -RZ ;  /* 0x800000ff02047221 */ /* 0x000fe20000010200 */
[----:B------:R-:W-:-:S06]  /*0390*/  FADD.FTZ R7, |R3|, -RZ ;  /* 0x800000ff03077221 */ /* 0x000fcc0000010200 */
[----:B------:R-:W2:Y:S01]  /*03a0*/  FRND R6, R6 ;  /* 0x0000000600067307 */ /* 0x000ea20000201000 */
[----:B------:R-:W-:Y:S02]  /*03b0*/  FSETP.GEU.AND P0, PT, R4, 0.40999999642372131348, PT ;  /* 0x3ed1eb850400780b */ /* 0x000fe40003f0e000 */
[----:B------:R-:W-:Y:S02]  /*03c0*/  FSETP.GEU.AND P1, PT, R7, 0.40999999642372131348, PT ;  /* 0x3ed1eb850700780b */ /* 0x000fe40003f2e000 */
[----:B-1----:R-:W-:Y:S02]  /*03d0*/  FSEL R7, R5, RZ, P0 ;  /* 0x000000ff05077208 */ /* 0x002fe40000000000 */
[----:B--2---:R-:W-:-:S03]  /*03e0*/  FSEL R8, R6, RZ, P1 ;  /* 0x000000ff06087208 */ /* 0x004fc60000800000 */
[C---:B------:R-:W-:Y:S01]  /*03f0*/  FFMA.FTZ R10, -R7.reuse, 0.693145751953125, R2 ;  /* 0x3f317200070a7823 */ /* 0x040fe20000010102 */
[C---:B------:R-:W-:Y:S01]  /*0400*/  FSETP.NEU.AND P4, PT, R7.reuse, 128, PT ;  /* 0x430000000700780b */ /* 0x040fe20003f8d000 */
[C---:B------:R-:W-:Y:S01]  /*0410*/  FFMA.FTZ R5, -R8.reuse, 0.693145751953125, R3 ;  /* 0x3f31720008057823 */ /* 0x040fe20000010103 */
[----:B------:R-:W-:Y:S01]  /*0420*/  MOV R9, 0x3ab5ebe6 ;  /* 0x3ab5ebe600097802 */ /* 0x000fe20000000f00 */
[C---:B------:R-:W-:Y:S02]  /*0430*/  FFMA.FTZ R10, -R7.reuse, 1.428606765330187045e-06, R10 ;  /* 0x35bfbe8e070a7823 */ /* 0x040fe4000001010a */
[----:B------:R-:W-:Y:S01]  /*0440*/  FFMA.FTZ R6, -R8, 1.428606765330187045e-06, R5 ;  /* 0x35bfbe8e08067823 */ /* 0x000fe20000010105 */
[----:B------:R-:W-:Y:S01]  /*0450*/  FSEL R4, R7, 127, P4 ;  /* 0x42fe000007047808 */ /* 0x000fe20002000000 */
[-C--:B------:R-:W-:Y:S01]  /*0460*/  FFMA.FTZ R7, R10, R9.reuse, 0.0083824126049876213074 ;  /* 0x3c0956630a077423 */ /* 0x080fe20000010009 */
[----:B------:R-:W-:Y:S01]  /*0470*/  FSETP.NEU.AND P2, PT, R8, 128, PT ;  /* 0x430000000800780b */ /* 0x000fe20003f4d000 */
[----:B------:R-:W-:-:S02]  /*0480*/  FFMA.FTZ R9, R6, R9, 0.0083824126049876213074 ;  /* 0x3c09566306097423 */ /* 0x000fc40000010009 */
[----:B------:R-:W-:Y:S01]  /*0490*/  FFMA.FTZ R7, R10, R7, 0.041667830199003219604 ;  /* 0x3d2aabe30a077423 */ /* 0x000fe20000010007 */
[----:B------:R-:W-:Y:S01]  /*04a0*/  FSEL R8, R8, 127, P2 ;  /* 0x42fe000008087808 */ /* 0x000fe20001000000 */
[----:B------:R-:W-:Y:S01]  /*04b0*/  FFMA.FTZ R11, R6, R9, 0.041667830199003219604 ;  /* 0x3d2aabe3060b7423 */ /* 0x000fe20000010009 */
[----:B------:R-:W1:Y:S01]  /*04c0*/  MUFU.EX2 R5, R4 ;  /* 0x0000000400057308 */ /* 0x000e620000000800 */
[----:B------:R-:W-:Y:S02]  /*04d0*/  FFMA.FTZ R7, R10, R7, 0.16666397452354431152 ;  /* 0x3e2aa9f60a077423 */ /* 0x000fe40000010007 */
[----:B------:R-:W-:-:S05]  /*04e0*/  FFMA.FTZ R11, R6, R11, 0.16666397452354431152 ;  /* 0x3e2aa9f6060b7423 */ /* 0x000fca000001000b */
[----:B------:R-:W2:Y:S01]  /*04f0*/  MUFU.EX2 R9, R8 ;  /* 0x0000000800097308 */ /* 0x000ea20000000800 */
[----:B------:R-:W-:Y:S01]  /*0500*/  FFMA.FTZ R7, R10, R7, 0.49999994039535522461 ;  /* 0x3efffffe0a077423 */ /* 0x000fe20000010007 */
[----:B------:R-:W-:-:S03]  /*0510*/  FFMA.FTZ R11, R6, R11, 0.49999994039535522461 ;  /* 0x3efffffe060b7423 */ /* 0x000fc6000001000b */
[----:B------:R-:W-:Y:S01]  /*0520*/  FMUL R7, R10, R7 ;  /* 0x000000070a077220 */ /* 0x000fe20000400000 */
[----:B------:R-:W-:-:S03]  /*0530*/  FMUL R11, R6, R11 ;  /* 0x0000000b060b7220 */ /* 0x000fc60000400000 */
[----:B------:R-:W-:Y:S01]  /*0540*/  FFMA.FTZ R10, R10, R7, R10 ;  /* 0x000000070a0a7223 */ /* 0x000fe2000001000a */
[----:B------:R-:W-:Y:S02]  /*0550*/  FFMA.FTZ R14, R6, R11, R6 ;  /* 0x0000000b060e7223 */ /* 0x000fe40000010006 */
[----:B------:R-:W3:Y:S01]  /*0560*/  LDC.64 R6, c[0x0][0x210] ;  /* 0x00008400ff067b82 */ /* 0x000ee20000000a00 */
[----:B-1----:R-:W-:Y:S01]  /*0570*/  FADD R12, R5, -1 ;  /* 0xbf800000050c7421 */ /* 0x002fe20000000000 */
[----:B--2---:R-:W-:Y:S01]  /*0580*/  FADD R16, R9, -1 ;  /* 0xbf80000009107421 */ /* 0x004fe20000000000 */
[----:B------:R-:W-:Y:S02]  /*0590*/  FSETP.NEU.AND P1, PT, R2, RZ, PT ;  /* 0x000000ff0200720b */ /* 0x000fe40003f2d000 */
[----:B------:R-:W-:Y:S01]  /*05a0*/  FFMA.FTZ R5, R5, R10, R12 ;  /* 0x0000000a05057223 */ /* 0x000fe2000001000c */
[----:B------:R-:W-:Y:S01]  /*05b0*/  FSETP.NEU.AND P0, PT, R3, RZ, PT ;  /* 0x000000ff0300720b */ /* 0x000fe20003f0d000 */
[----:B------:R-:W-:Y:S01]  /*05c0*/  FFMA.FTZ R9, R9, R14, R16 ;  /* 0x0000000e09097223 */ /* 0x000fe20000010010 */
[----:B------:R-:W-:Y:S01]  /*05d0*/  FSETP.GT.AND P3, PT, R8, 128, PT ;  /* 0x430000000800780b */ /* 0x000fe20003f64000 */
[----:B------:R-:W-:-:S02]  /*05e0*/  @!P4 FADD R5, R5, R5 ;  /* 0x000000050505c221 */ /* 0x000fc40000000000 */
[----:B------:R-:W-:Y:S01]  /*05f0*/  @!P2 FADD R9, R9, R9 ;  /* 0x000000090909a221 */ /* 0x000fe20000000000 */
[----:B------:R-:W-:Y:S02]  /*0600*/  FSETP.GT.AND P4, PT, R4, 128, PT ;  /* 0x430000000400780b */ /* 0x000fe40003f84000 */
[----:B------:R-:W-:Y:S02]  /*0610*/  FSETP.GEU.AND P2, PT, R8, -25, PT ;  /* 0xc1c800000800780b */ /* 0x000fe40003f4e000 */
[----:B------:R-:W-:Y:S02]  /*0620*/  FSEL R8, R9, +INF , !P3 ;  /* 0x7f80000009087808 */ /* 0x000fe40005800000 */
[----:B------:R-:W-:Y:S02]  /*0630*/  FSETP.GEU.AND P3, PT, R4, -25, PT ;  /* 0xc1c800000400780b */ /* 0x000fe40003f6e000 */
[----:B------:R-:W-:Y:S01]  /*0640*/  FSEL R5, R5, +INF , !P4 ;  /* 0x7f80000005057808 */ /* 0x000fe20006000000 */
[----:B------:R-:W-:Y:S01]  /*0650*/  FADD R9, R2, R2 ;  /* 0x0000000202097221 */ /* 0x000fe20000000000 */
[----:B------:R-:W-:Y:S01]  /*0660*/  FSEL R8, R8, -1, P2 ;  /* 0xbf80000008087808 */ /* 0x000fe20001000000 */
[----:B------:R-:W-:Y:S01]  /*0670*/  @!P0 FADD R8, R3, R3 ;  /* 0x0000000303088221 */ /* 0x000fe20000000000 */
[----:B------:R-:W-:-:S02]  /*0680*/  @P1 FSEL R9, R5, -1, P3 ;  /* 0xbf80000005091808 */ /* 0x000fc40001800000 */
[----:B------:R-:W-:Y:S02]  /*0690*/  FSETP.GT.AND P1, PT, R2, RZ, PT ;  /* 0x000000ff0200720b */ /* 0x000fe40003f24000 */
[C---:B------:R-:W-:Y:S01]  /*06a0*/  FSETP.GT.AND P0, PT, R3.reuse, RZ, PT ;  /* 0x000000ff0300720b */ /* 0x040fe20003f04000 */
[----:B---3--:R-:W-:Y:S01]  /*06b0*/  IMAD.WIDE R6, R0, 0x4, R6 ;  /* 0x0000000400067825 */ /* 0x008fe200078e0206 */
[----:B------:R-:W-:Y:S02]  /*06c0*/  FSEL R2, R2, R9, P1 ;  /* 0x0000000902027208 */ /* 0x000fe40000800000 */
[----:B------:R-:W-:-:S05]  /*06d0*/  FSEL R3, R3, R8, P0 ;  /* 0x0000000803037208 */ /* 0x000fca0000000000 */
[----:B------:R-:W-:Y:S01]  /*06e0*/  STG.E.64 desc[UR4][R6.64], R2 ;  /* 0x0000000206007986 */ /* 0x000fe2000c101b04 */
[----:B------:R-:W-:Y:S05]  /*06f0*/  EXIT ;  /* 0x000000000000794d */ /* 0x000fea0003800000 */
.L_x_0:
[----:B------:R-:W-:-:S00]  /*0700*/  BRA `(.L_x_0) ;  /* 0xfffffffc00fc7947 */ /* 0x000fc0000383ffff */
[----:B------:R-:W-:-:S00]  /*0710*/  NOP ;  /* 0x0000000000007918 */ /* 0x000fc00000000000 */
        /* <DEDUP_REMOVED lines=14> */
.L_x_1:


//--------------------- .nv.global.init           --------------------------
	.section	.nv.global.init,"aw",@progbits
.nv.global.init:
	.type		_$_str,@object
	.size		_$_str,(_$_str_$_2 - _$_str)
_$_str:
        /*0000*/ 	.byte	0x5f, 0x5f, 0x43, 0x55, 0x44, 0x41, 0x5f, 0x46, 0x54, 0x5a, 0x00
	.type		_$_str_$_2,@object
	.size		_$_str_$_2,(.L_1 - _$_str_$_2)
_$_str_$_2:
        /*000b*/ 	.byte	0x5f, 0x5f, 0x43, 0x55, 0x44, 0x41, 0x5f, 0x50, 0x52, 0x45, 0x43, 0x5f, 0x53, 0x51, 0x52, 0x54
        /*001b*/ 	.byte	0x00
.L_1:


//--------------------- .nv.constant0.triton_poi_fused__native_batch_norm_legit_no_training_clone_elu_31 --------------------------
	.section	.nv.constant0.triton_poi_fused__native_batch_norm_legit_no_training_clone_elu_31,"a",@progbits
	.sectionflags	@""
	.align	4
.nv.constant0.triton_poi_fused__native_batch_norm_legit_no_training_clone_elu_31:
	.zero		580
